	.headerflags	@"EF_CUDA_TEXMODE_UNIFIED EF_CUDA_64BIT_ADDRESS EF_CUDA_ACCELERATORS EF_CUDA_SM90 EF_CUDA_VIRTUAL_SM(EF_CUDA_SM90)"
	.elftype	@"ET_EXEC"


//--------------------- .nv.info                  --------------------------
	.section	.nv.info,"",@"SHT_CUDA_INFO"
	.align	4


	//----- nvinfo : EIATTR_REGCOUNT
	.align		4
        /*0000*/ 	.byte	0x04, 0x2f
        /*0002*/ 	.short	(.L_3 - .L_2)
	.align		4
.L_2:
        /*0004*/ 	.word	index@(triton_poi_fused__native_batch_norm_legit_no_training_hardtanh_11)
        /*0008*/ 	.word	0x00000010


	//----- nvinfo : EIATTR_MIN_STACK_SIZE
	.align		4
.L_3:
        /*000c*/ 	.byte	0x04, 0x12
        /*000e*/ 	.short	(.L_5 - .L_4)
	.align		4
.L_4:
        /*0010*/ 	.word	index@(triton_poi_fused__native_batch_norm_legit_no_training_hardtanh_11)
        /*0014*/ 	.word	0x00000000


	//----- nvinfo : EIATTR_FRAME_SIZE
	.align		4
.L_5:
        /*0018*/ 	.byte	0x04, 0x11
        /*001a*/ 	.short	(.L_7 - .L_6)
	.align		4
.L_6:
        /*001c*/ 	.word	index@(triton_poi_fused__native_batch_norm_legit_no_training_hardtanh_11)
        /*0020*/ 	.word	0x00000000


	//----- nvinfo : EIATTR_MIN_STACK_SIZE
	.align		4
.L_7:
        /*0024*/ 	.byte	0x04, 0x12
        /*0026*/ 	.short	(.L_9 - .L_8)
	.align		4
.L_8:
        /*0028*/ 	.word	index@(triton_poi_fused__native_batch_norm_legit_no_training_hardtanh_11)
        /*002c*/ 	.word	0x00000000
.L_9:


//--------------------- .nv.info.triton_poi_fused__native_batch_norm_legit_no_training_hardtanh_11 --------------------------
	.section	.nv.info.triton_poi_fused__native_batch_norm_legit_no_training_hardtanh_11,"",@"SHT_CUDA_INFO"
	.sectionflags	@""
	.align	4


	//----- nvinfo : EIATTR_CUDA_API_VERSION
	.align		4
        /*0000*/ 	.byte	0x04, 0x37
        /*0002*/ 	.short	(.L_11 - .L_10)
.L_10:
        /*0004*/ 	.word	0x0000007c


	//----- nvinfo : EIATTR_KPARAM_INFO
	.align		4
.L_11:
        /*0008*/ 	.byte	0x04, 0x17
        /*000a*/ 	.short	(.L_13 - .L_12)
.L_12:
        /*000c*/ 	.word	0x00000000
        /*0010*/ 	.short	0x0006
        /*0012*/ 	.short	0x0030
        /*0014*/ 	.byte	0x00, 0xf0, 0x11, 0x00


	//----- nvinfo : EIATTR_KPARAM_INFO
	.align		4
.L_13:
        /*0018*/ 	.byte	0x04, 0x17
        /*001a*/ 	.short	(.L_15 - .L_14)
.L_14:
        /*001c*/ 	.word	0x00000000
        /*0020*/ 	.short	0x0005
        /*0022*/ 	.short	0x0028
        /*0024*/ 	.byte	0x00, 0xf4, 0x21, 0x00


	//----- nvinfo : EIATTR_KPARAM_INFO
	.align		4
.L_15:
        /*0028*/ 	.byte	0x04, 0x17
        /*002a*/ 	.short	(.L_17 - .L_16)
.L_16:
        /*002c*/ 	.word	0x00000000
        /*0030*/ 	.short	0x0004
        /*0032*/ 	.short	0x0020
        /*0034*/ 	.byte	0x00, 0xf4, 0x21, 0x00


	//----- nvinfo : EIATTR_KPARAM_INFO
	.align		4
.L_17:
        /*0038*/ 	.byte	0x04, 0x17
        /*003a*/ 	.short	(.L_19 - .L_18)
.L_18:
        /*003c*/ 	.word	0x00000000
        /*0040*/ 	.short	0x0003
        /*0042*/ 	.short	0x0018
        /*0044*/ 	.byte	0x00, 0xf4, 0x21, 0x00


	//----- nvinfo : EIATTR_KPARAM_INFO
	.align		4
.L_19:
        /*0048*/ 	.byte	0x04, 0x17
        /*004a*/ 	.short	(.L_21 - .L_20)
.L_20:
        /*004c*/ 	.word	0x00000000
        /*0050*/ 	.short	0x0002
        /*0052*/ 	.short	0x0010
        /*0054*/ 	.byte	0x00, 0xf4, 0x21, 0x00


	//----- nvinfo : EIATTR_KPARAM_INFO
	.align		4
.L_21:
        /*0058*/ 	.byte	0x04, 0x17
        /*005a*/ 	.short	(.L_23 - .L_22)
.L_22:
        /*005c*/ 	.word	0x00000000
        /*0060*/ 	.short	0x0001
        /*0062*/ 	.short	0x0008
        /*0064*/ 	.byte	0x00, 0xf4, 0x21, 0x00


	//----- nvinfo : EIATTR_KPARAM_INFO
	.align		4
.L_23:
        /*0068*/ 	.byte	0x04, 0x17
        /*006a*/ 	.short	(.L_25 - .L_24)
.L_24:
        /*006c*/ 	.word	0x00000000
        /*0070*/ 	.short	0x0000
        /*0072*/ 	.short	0x0000
        /*0074*/ 	.byte	0x00, 0xf4, 0x21, 0x00


	//----- nvinfo : EIATTR_SPARSE_MMA_MASK
	.align		4
.L_25:
        /*0078*/ 	.byte	0x03, 0x50
        /*007a*/ 	.short	0x0000


	//----- nvinfo : EIATTR_MAXREG_COUNT
	.align		4
        /*007c*/ 	.byte	0x03, 0x1b
        /*007e*/ 	.short	0x00ff


	//----- nvinfo : EIATTR_EXIT_INSTR_OFFSETS
	.align		4
        /*0080*/ 	.byte	0x04, 0x1c
        /*0082*/ 	.short	(.L_27 - .L_26)


	//   ....[0]....
.L_26:
        /*0084*/ 	.word	0x00000420


	//----- nvinfo : EIATTR_REQNTID
	.align		4
.L_27:
        /*0088*/ 	.byte	0x04, 0x10
        /*008a*/ 	.short	(.L_29 - .L_28)
.L_28:
        /*008c*/ 	.word	0x00000080
        /*0090*/ 	.word	0x00000001
        /*0094*/ 	.word	0x00000001


	//----- nvinfo : EIATTR_CBANK_PARAM_SIZE
	.align		4
.L_29:
        /*0098*/ 	.byte	0x03, 0x19
        /*009a*/ 	.short	0x0034


	//----- nvinfo : EIATTR_PARAM_CBANK
	.align		4
        /*009c*/ 	.byte	0x04, 0x0a
        /*009e*/ 	.short	(.L_31 - .L_30)
	.align		4
.L_30:
        /*00a0*/ 	.word	index@(.nv.constant0.triton_poi_fused__native_batch_norm_legit_no_training_hardtanh_11)
        /*00a4*/ 	.short	0x0210
        /*00a6*/ 	.short	0x0034


	//----- nvinfo : EIATTR_SW_WAR
	.align		4
.L_31:
        /*00a8*/ 	.byte	0x04, 0x36
        /*00aa*/ 	.short	(.L_33 - .L_32)
.L_32:
        /*00ac*/ 	.word	0x00000008
.L_33:


//--------------------- .nv.callgraph             --------------------------
	.section	.nv.callgraph,"",@"SHT_CUDA_CALLGRAPH"
	.align	4
	.sectionentsize	8
	.align		4
        /*0000*/ 	.word	0x00000000
	.align		4
        /*0004*/ 	.word	0xffffffff
	.align		4
        /*0008*/ 	.word	0x00000000
	.align		4
        /*000c*/ 	.word	0xfffffffe
	.align		4
        /*0010*/ 	.word	0x00000000
	.align		4
        /*0014*/ 	.word	0xfffffffd
	.align		4
        /*0018*/ 	.word	0x00000000
	.align		4
        /*001c*/ 	.word	0xfffffffc


//--------------------- .nv.constant4             --------------------------
	.section	.nv.constant4,"a",@progbits
	.align	8
	.align		8
.nv.constant4:
        /*0000*/ 	.dword	_$_str
	.align		8
        /*0008*/ 	.dword	_$_str_$_2


//--------------------- .text.triton_poi_fused__native_batch_norm_legit_no_training_hardtanh_11 --------------------------
	.section	.text.triton_poi_fused__native_batch_norm_legit_no_training_hardtanh_11,"ax",@progbits
	.align	128
        .global         triton_poi_fused__native_batch_norm_legit_no_training_hardtanh_11
        .type           triton_poi_fused__native_batch_norm_legit_no_training_hardtanh_11,@function
        .size           triton_poi_fused__native_batch_norm_legit_no_training_hardtanh_11,(.L_x_1 - triton_poi_fused__native_batch_norm_legit_no_training_hardtanh_11)
        .other          triton_poi_fused__native_batch_norm_legit_no_training_hardtanh_11,@"STO_CUDA_ENTRY STV_DEFAULT"
triton_poi_fused__native_batch_norm_legit_no_training_hardtanh_11:
.text.triton_poi_fused__native_batch_norm_legit_no_training_hardtanh_11:
[----:B------:R-:W-:Y:S01]  /*0000*/  LDC R1, c[0x0][0x28] ;  /* 0x00000a00ff017b82 */ /* 0x000fe20000000800 */
[----:B------:R-:W1:Y:S07]  /*0010*/  S2R R0, SR_TID.X ;  /* 0x0000000000007919 */ /* 0x000e6e0000002100 */
[----:B------:R-:W2:Y:S01]  /*0020*/  LDC.64 R2, c[0x0][0x220] ;  /* 0x00008800ff027b82 */ /* 0x000ea20000000a00 */
[----:B------:R-:W-:Y:S01]  /*0030*/  ULDC.64 UR4, c[0x0][0x208] ;  /* 0x0000820000047ab9 */ /* 0x000fe20000000a00 */
[----:B------:R-:W3:Y:S06]  /*0040*/  S2R R5, SR_CTAID.X ;  /* 0x0000000000057919 */ /* 0x000eec0000002500 */
[----:B------:R-:W4:Y:S08]  /*0050*/  LDC.64 R6, c[0x0][0x218] ;  /* 0x00008600ff067b82 */ /* 0x000f300000000a00 */
[----:B------:R-:W5:Y:S08]  /*0060*/  LDC.64 R8, c[0x0][0x228] ;  /* 0x00008a00ff087b82 */ /* 0x000f700000000a00 */
[----:B------:R-:W5:Y:S01]  /*0070*/  LDC.64 R10, c[0x0][0x230] ;  /* 0x00008c00ff0a7b82 */ /* 0x000f620000000a00 */
[----:B-1----:R-:W-:-:S04]  /*0080*/  SHF.L.U32 R0, R0, 0x1, RZ ;  /* 0x0000000100007819 */ /* 0x002fc800000006ff */
[----:B------:R-:W-:-:S04]  /*0090*/  LOP3.LUT R0, R0, 0xfe, RZ, 0xc0, !PT ;  /* 0x000000fe00007812 */ /* 0x000fc800078ec0ff */
[----:B---3--:R-:W-:-:S05]  /*00a0*/  LEA R0, R5, R0, 0x8 ;  /* 0x0000000005007211 */ /* 0x008fca00078e40ff */
[----:B------:R-:W-:-:S05]  /*00b0*/  IMAD.HI R4, R0, 0x2aaaaaab, RZ ;  /* 0x2aaaaaab00047827 */ /* 0x000fca00078e02ff */
[----:B------:R-:W-:-:S04]  /*00c0*/  SHF.R.U32.HI R5, RZ, 0x1f, R4 ;  /* 0x0000001fff057819 */ /* 0x000fc80000011604 */
[----:B------:R-:W-:-:S05]  /*00d0*/  LEA.HI R5, R4, R5, RZ, 0x1b ;  /* 0x0000000504057211 */ /* 0x000fca00078fd8ff */
[----:B------:R-:W-:Y:S02]  /*00e0*/  IMAD R13, R5, -0xc0, R0 ;  /* 0xffffff40050d7824 */ /* 0x000fe400078e0200 */
[----:B------:R-:W1:Y:S02]  /*00f0*/  LDC.64 R4, c[0x0][0x210] ;  /* 0x00008400ff047b82 */ /* 0x000e640000000a00 */
[----:B--2---:R-:W-:-:S06]  /*0100*/  IMAD.WIDE R2, R13, 0x4, R2 ;  /* 0x000000040d027825 */ /* 0x004fcc00078e0202 */
[----:B------:R-:W2:Y:S01]  /*0110*/  LDG.E.EL.64 R2, desc[UR4][R2.64] ;  /* 0x0000000402027981 */ /* 0x000ea2000c2e1b00 */
[----:B----4-:R-:W-:-:S04]  /*0120*/  IMAD.WIDE R6, R13, 0x4, R6 ;  /* 0x000000040d067825 */ /* 0x010fc800078e0206 */
[C---:B-----5:R-:W-:Y:S02]  /*0130*/  IMAD.WIDE R8, R13.reuse, 0x4, R8 ;  /* 0x000000040d087825 */ /* 0x060fe400078e0208 */
[----:B------:R-:W3:Y:S02]  /*0140*/  LDG.E.EL.64 R6, desc[UR4][R6.64] ;  /* 0x0000000406067981 */ /* 0x000ee4000c2e1b00 */
[----:B0-----:R-:W-:Y:S02]  /*0150*/  IMAD.WIDE R10, R13, 0x4, R10 ;  /* 0x000000040d0a7825 */ /* 0x001fe400078e020a */
[----:B------:R-:W4:Y:S04]  /*0160*/  LDG.E.EL.64 R8, desc[UR4][R8.64] ;  /* 0x0000000408087981 */ /* 0x000f28000c2e1b00 */
[----:B------:R-:W4:Y:S01]  /*0170*/  LDG.E.EL.64 R10, desc[UR4][R10.64] ;  /* 0x000000040a0a7981 */ /* 0x000f22000c2e1b00 */
[----:B-1----:R-:W-:-:S06]  /*0180*/  IMAD.WIDE R4, R0, 0x4, R4 ;  /* 0x0000000400047825 */ /* 0x002fcc00078e0204 */
[----:B------:R-:W3:Y:S01]  /*0190*/  LDG.E.64 R4, desc[UR4][R4.64] ;  /* 0x0000000404047981 */ /* 0x000ee2000c1e1b00 */
[----:B--2---:R-:W-:Y:S01]  /*01a0*/  FADD R2, R2, 9.9999997473787516356e-06 ;  /* 0x3727c5ac02027421 */ /* 0x004fe20000000000 */
[----:B------:R-:W-:-:S03]  /*01b0*/  FADD R3, R3, 9.9999997473787516356e-06 ;  /* 0x3727c5ac03037421 */ /* 0x000fc60000000000 */
[----:B------:R-:W0:Y:S08]  /*01c0*/  MUFU.SQRT R12, R2 ;  /* 0x00000002000c7308 */ /* 0x000e300000002000 */
[----:B------:R-:W1:Y:S01]  /*01d0*/  MUFU.SQRT R13, R3 ;  /* 0x00000003000d7308 */ /* 0x000e620000002000 */
[C---:B0-----:R-:W-:Y:S02]  /*01e0*/  FSETP.GT.AND P0, PT, R12.reuse, 8.50705917302346158658e+37, PT ;  /* 0x7e8000000c00780b */ /* 0x041fe40003f04000 */
[----:B------:R-:W-:-:S02]  /*01f0*/  FSETP.GEU.AND P2, PT, R12, 1.175494350822287508e-38, PT ;  /* 0x008000000c00780b */ /* 0x000fc40003f4e000 */
[C---:B-1----:R-:W-:Y:S02]  /*0200*/  FSETP.GT.AND P1, PT, R13.reuse, 8.50705917302346158658e+37, PT ;  /* 0x7e8000000d00780b */ /* 0x042fe40003f24000 */
[----:B------:R-:W-:-:S07]  /*0210*/  FSETP.GEU.AND P3, PT, R13, 1.175494350822287508e-38, PT ;  /* 0x008000000d00780b */ /* 0x000fce0003f6e000 */
[----:B------:R-:W-:Y:S01]  /*0220*/  @P0 FMUL R12, R12, 0.25 ;  /* 0x3e8000000c0c0820 */ /* 0x000fe20000400000 */
[----:B------:R-:W-:-:S03]  /*0230*/  HFMA2.MMA R2, -RZ, RZ, 1.625, 0 ;  /* 0x3e800000ff027435 */ /* 0x000fc600000001ff */
[----:B------:R-:W-:Y:S01]  /*0240*/  @!P2 FMUL R12, R12, 16777216 ;  /* 0x4b8000000c0ca820 */ /* 0x000fe20000400000 */
[----:B------:R-:W-:-:S04]  /*0250*/  @P1 FMUL R13, R13, 0.25 ;  /* 0x3e8000000d0d1820 */ /* 0x000fc80000400000 */
[----:B------:R-:W-:Y:S01]  /*0260*/  @!P3 FMUL R13, R13, 16777216 ;  /* 0x4b8000000d0db820 */ /* 0x000fe20000400000 */
[----:B------:R-:W0:Y:S01]  /*0270*/  MUFU.RCP R12, R12 ;  /* 0x0000000c000c7308 */ /* 0x000e220000001000 */
[----:B------:R-:W-:-:S07]  /*0280*/  FSEL R3, R2, 1, P0 ;  /* 0x3f80000002037808 */ /* 0x000fce0000000000 */
[----:B------:R-:W1:Y:S01]  /*0290*/  MUFU.RCP R13, R13 ;  /* 0x0000000d000d7308 */ /* 0x000e620000001000 */
[----:B------:R-:W-:Y:S01]  /*02a0*/  FSEL R2, R2, 1, P1 ;  /* 0x3f80000002027808 */ /* 0x000fe20000800000 */
[----:B------:R-:W-:Y:S01]  /*02b0*/  @!P2 FMUL R3, R3, 16777216 ;  /* 0x4b8000000303a820 */ /* 0x000fe20000400000 */
[----:B---3--:R-:W-:-:S03]  /*02c0*/  FADD R4, R4, -R6 ;  /* 0x8000000604047221 */ /* 0x008fc60000000000 */
[----:B------:R-:W-:Y:S01]  /*02d0*/  @!P3 FMUL R2, R2, 16777216 ;  /* 0x4b8000000202b820 */ /* 0x000fe20000400000 */
[----:B0-----:R-:W-:Y:S01]  /*02e0*/  FMUL R3, R12, R3 ;  /* 0x000000030c037220 */ /* 0x001fe20000400000 */
[----:B------:R-:W-:-:S03]  /*02f0*/  FADD R5, R5, -R7 ;  /* 0x8000000705057221 */ /* 0x000fc60000000000 */
[----:B------:R-:W-:Y:S01]  /*0300*/  FMUL R7, R4, R3 ;  /* 0x0000000304077220 */ /* 0x000fe20000400000 */
[----:B-1----:R-:W-:-:S03]  /*0310*/  FMUL R2, R13, R2 ;  /* 0x000000020d027220 */ /* 0x002fc60000400000 */
[----:B----4-:R-:W-:Y:S01]  /*0320*/  FFMA R7, R8, R7, R10 ;  /* 0x0000000708077223 */ /* 0x010fe2000000000a */
[----:B------:R-:W-:Y:S02]  /*0330*/  FMUL R4, R5, R2 ;  /* 0x0000000205047220 */ /* 0x000fe40000400000 */
[----:B------:R-:W0:Y:S02]  /*0340*/  LDC.64 R2, c[0x0][0x238] ;  /* 0x00008e00ff027b82 */ /* 0x000e240000000a00 */
[----:B------:R-:W-:Y:S01]  /*0350*/  FFMA R4, R9, R4, R11 ;  /* 0x0000000409047223 */ /* 0x000fe2000000000b */
[----:B------:R-:W-:-:S04]  /*0360*/  FSETP.GTU.AND P0, PT, R7, RZ, PT ;  /* 0x000000ff0700720b */ /* 0x000fc80003f0c000 */
[C---:B------:R-:W-:Y:S02]  /*0370*/  FSETP.GTU.AND P1, PT, R4.reuse, RZ, PT ;  /* 0x000000ff0400720b */ /* 0x040fe40003f2c000 */
[----:B------:R-:W-:Y:S02]  /*0380*/  FSEL R6, R7, RZ, P0 ;  /* 0x000000ff07067208 */ /* 0x000fe40000000000 */
[----:B------:R-:W-:Y:S02]  /*0390*/  FSEL R7, R4, RZ, P1 ;  /* 0x000000ff04077208 */ /* 0x000fe40000800000 */
[C---:B------:R-:W-:Y:S02]  /*03a0*/  FSETP.GEU.AND P2, PT, R6.reuse, 6, PT ;  /* 0x40c000000600780b */ /* 0x040fe40003f4e000 */
[----:B------:R-:W-:Y:S02]  /*03b0*/  FSETP.GEU.AND P3, PT, R7, 6, PT ;  /* 0x40c000000700780b */ /* 0x000fe40003f6e000 */
[----:B------:R-:W-:-:S02]  /*03c0*/  FSETP.NAN.AND P0, PT, R6, R6, PT ;  /* 0x000000060600720b */ /* 0x000fc40003f08000 */
[----:B------:R-:W-:Y:S01]  /*03d0*/  FSETP.NAN.AND P1, PT, R7, R7, PT ;  /* 0x000000070700720b */ /* 0x000fe20003f28000 */
[----:B0-----:R-:W-:-:S06]  /*03e0*/  IMAD.WIDE R2, R0, 0x4, R2 ;  /* 0x0000000400027825 */ /* 0x001fcc00078e0202 */
[----:B------:R-:W-:Y:S02]  /*03f0*/  @P2 SEL R6, R6, 0x40c00000, P0 ;  /* 0x40c0000006062807 */ /* 0x000fe40000000000 */
[----:B------:R-:W-:-:S05]  /*0400*/  @P3 SEL R7, R7, 0x40c00000, P1 ;  /* 0x40c0000007073807 */ /* 0x000fca0000800000 */
[----:B------:R-:W-:Y:S01]  /*0410*/  STG.E.64 desc[UR4][R2.64], R6 ;  /* 0x0000000602007986 */ /* 0x000fe2000c101b04 */
[----:B------:R-:W-:Y:S05]  /*0420*/  EXIT ;  /* 0x000000000000794d */ /* 0x000fea0003800000 */
.L_x_0:
[----:B------:R-:W-:-:S00]  /*0430*/  BRA `(.L_x_0) ;  /* 0xfffffffc00fc7947 */ /* 0x000fc0000383ffff */
[----:B------:R-:W-:-:S00]  /*0440*/  NOP ;  /* 0x0000000000007918 */ /* 0x000fc00000000000 */
        /* <DEDUP_REMOVED lines=11> */
.L_x_1:


//--------------------- .nv.global.init           --------------------------
	.section	.nv.global.init,"aw",@progbits
.nv.global.init:
	.type		_$_str,@object
	.size		_$_str,(_$_str_$_2 - _$_str)
_$_str:
        /*0000*/ 	.byte	0x5f, 0x5f, 0x43, 0x55, 0x44, 0x41, 0x5f, 0x46, 0x54, 0x5a, 0x00
	.type		_$_str_$_2,@object
	.size		_$_str_$_2,(.L_1 - _$_str_$_2)
_$_str_$_2:
        /*000b*/ 	.byte	0x5f, 0x5f, 0x43, 0x55, 0x44, 0x41, 0x5f, 0x50, 0x52, 0x45, 0x43, 0x5f, 0x53, 0x51, 0x52, 0x54
        /*001b*/ 	.byte	0x00
.L_1:


//--------------------- .nv.constant0.triton_poi_fused__native_batch_norm_legit_no_training_hardtanh_11 --------------------------
	.section	.nv.constant0.triton_poi_fused__native_batch_norm_legit_no_training_hardtanh_11,"a",@progbits
	.sectionflags	@""
	.align	4
.nv.constant0.triton_poi_fused__native_batch_norm_legit_no_training_hardtanh_11:
	.zero		580
